//
// Generated by NVIDIA NVVM Compiler
//
// Compiler Build ID: CL-36424714
// Cuda compilation tools, release 13.0, V13.0.88
// Based on NVVM 20.0.0
//

.version 9.0
.target sm_100
.address_size 64

	// .globl	_Z12doubleVectorPdi

.visible .entry _Z12doubleVectorPdi(
	.param .u64 .ptr .align 1 _Z12doubleVectorPdi_param_0,
	.param .u32 _Z12doubleVectorPdi_param_1
)
{
	.reg .pred 	%p<2>;
	.reg .b32 	%r<6>;
	.reg .b64 	%rd<5>;
	.reg .b64 	%fd<3>;

	ld.param.u64 	%rd1, [_Z12doubleVectorPdi_param_0];
	ld.param.u32 	%r2, [_Z12doubleVectorPdi_param_1];
	mov.u32 	%r3, %ctaid.x;
	mov.u32 	%r4, %ntid.x;
	mov.u32 	%r5, %tid.x;
	mad.lo.s32 	%r1, %r3, %r4, %r5;
	setp.ge.s32 	%p1, %r1, %r2;
	@%p1 bra 	$L__BB0_2;
	cvta.to.global.u64 	%rd2, %rd1;
	mul.wide.s32 	%rd3, %r1, 8;
	add.s64 	%rd4, %rd2, %rd3;
	ld.global.f64 	%fd1, [%rd4];
	add.f64 	%fd2, %fd1, %fd1;
	st.global.f64 	[%rd4], %fd2;
$L__BB0_2:
	ret;

}


// ===== COMPILED SASS (sm_100) =====

	.target	sm_100

	.elftype	@"ET_EXEC"


//--------------------- .note.nv.tkinfo           --------------------------
	.section	.note.nv.tkinfo,"",@"SHT_NOTE"
	.sectionflags	@"SHF_NOTE_NV_TKINFO"
	.tkinfo
        /*0018*/ 	.word	0x00000002
        /*0030*/ 	.string	""
        /*0030*/ 	.string	"ptxas"
        /*0030*/ 	.string	"Cuda compilation tools, release 13.0, V13.0.88"
        /*0030*/ 	.string	"Build cuda_13.0.r13.0/compiler.36424714_0"
        /*0030*/ 	.string	"-arch sm_100 -m 64 "



//--------------------- .note.nv.cuinfo           --------------------------
	.section	.note.nv.cuinfo,"",@"SHT_NOTE"
	.sectionflags	@"SHF_NOTE_NV_CUINFO"
        /*0018*/ 	.short	0x0002
        /*001a*/ 	.short	0x0064
        /*001c*/ 	.short	0x0082
	.zero		2


//--------------------- .nv.info                  --------------------------
	.section	.nv.info,"",@"SHT_CUDA_INFO"
	.align	4


	//----- nvinfo : EIATTR_REGCOUNT
	.align		4
        /*0000*/ 	.byte	0x04, 0x2f
        /*0002*/ 	.short	(.L_1 - .L_0)
	.align		4
.L_0:
        /*0004*/ 	.word	index@(_Z12doubleVectorPdi)
        /*0008*/ 	.word	0x00000008


	//----- nvinfo : EIATTR_FRAME_SIZE
	.align		4
.L_1:
        /*000c*/ 	.byte	0x04, 0x11
        /*000e*/ 	.short	(.L_3 - .L_2)
	.align		4
.L_2:
        /*0010*/ 	.word	index@(_Z12doubleVectorPdi)
        /*0014*/ 	.word	0x00000000


	//----- nvinfo : EIATTR_MIN_STACK_SIZE
	.align		4
.L_3:
        /*0018*/ 	.byte	0x04, 0x12
        /*001a*/ 	.short	(.L_5 - .L_4)
	.align		4
.L_4:
        /*001c*/ 	.word	index@(_Z12doubleVectorPdi)
        /*0020*/ 	.word	0x00000000
.L_5:


//--------------------- .nv.compat                --------------------------
	.section	.nv.compat,"",@"SHT_CUDA_COMPAT_INFO"
	.align	4
        /*0000*/ 	.byte	0x02, 0x09, 0x00, 0x00, 0x02, 0x02, 0x01, 0x00, 0x02, 0x05, 0x05, 0x00, 0x03, 0x07, 0x01, 0x01
        /*0010*/ 	.byte	0x02, 0x03, 0x00, 0x00, 0x02, 0x06, 0x01, 0x00, 0x04, 0x0b, 0x08, 0x00, 0x01, 0x00, 0x00, 0x00
        /*0020*/ 	.byte	0x00, 0x00, 0x00, 0x00


//--------------------- .nv.info._Z12doubleVectorPdi --------------------------
	.section	.nv.info._Z12doubleVectorPdi,"",@"SHT_CUDA_INFO"
	.sectionflags	@""
	.align	4


	//----- nvinfo : EIATTR_CUDA_API_VERSION
	.align		4
        /*0000*/ 	.byte	0x04, 0x37
        /*0002*/ 	.short	(.L_7 - .L_6)
.L_6:
        /*0004*/ 	.word	0x00000082


	//----- nvinfo : EIATTR_KPARAM_INFO
	.align		4
.L_7:
        /*0008*/ 	.byte	0x04, 0x17
        /*000a*/ 	.short	(.L_9 - .L_8)
.L_8:
        /*000c*/ 	.word	0x00000000
        /*0010*/ 	.short	0x0001
        /*0012*/ 	.short	0x0008
        /*0014*/ 	.byte	0x00, 0xf0, 0x11, 0x00


	//----- nvinfo : EIATTR_KPARAM_INFO
	.align		4
.L_9:
        /*0018*/ 	.byte	0x04, 0x17
        /*001a*/ 	.short	(.L_11 - .L_10)
.L_10:
        /*001c*/ 	.word	0x00000000
        /*0020*/ 	.short	0x0000
        /*0022*/ 	.short	0x0000
        /*0024*/ 	.byte	0x00, 0xf5, 0x21, 0x00


	//----- nvinfo : EIATTR_SPARSE_MMA_MASK
	.align		4
.L_11:
        /*0028*/ 	.byte	0x03, 0x50
        /*002a*/ 	.short	0x0000


	//----- nvinfo : EIATTR_MAXREG_COUNT
	.align		4
        /*002c*/ 	.byte	0x03, 0x1b
        /*002e*/ 	.short	0x00ff


	//----- nvinfo : EIATTR_MERCURY_ISA_VERSION
	.align		4
        /*0030*/ 	.byte	0x03, 0x5f
        /*0032*/ 	.short	0x0101


	//----- nvinfo : EIATTR_VRC_CTA_INIT_COUNT
	.align		4
        /*0034*/ 	.byte	0x02, 0x4a
	.zero		1
	.zero		1


	//----- nvinfo : EIATTR_EXIT_INSTR_OFFSETS
	.align		4
        /*0038*/ 	.byte	0x04, 0x1c
        /*003a*/ 	.short	(.L_13 - .L_12)


	//   ....[0]....
.L_12:
        /*003c*/ 	.word	0x00000070


	//   ....[1]....
        /*0040*/ 	.word	0x000000e0


	//----- nvinfo : EIATTR_CBANK_PARAM_SIZE
	.align		4
.L_13:
        /*0044*/ 	.byte	0x03, 0x19
        /*0046*/ 	.short	0x000c


	//----- nvinfo : EIATTR_PARAM_CBANK
	.align		4
        /*0048*/ 	.byte	0x04, 0x0a
        /*004a*/ 	.short	(.L_15 - .L_14)
	.align		4
.L_14:
        /*004c*/ 	.word	index@(.nv.constant0._Z12doubleVectorPdi)
        /*0050*/ 	.short	0x0380
        /*0052*/ 	.short	0x000c


	//----- nvinfo : EIATTR_SW_WAR
	.align		4
.L_15:
        /*0054*/ 	.byte	0x04, 0x36
        /*0056*/ 	.short	(.L_17 - .L_16)
.L_16:
        /*0058*/ 	.word	0x00000008
.L_17:


//--------------------- .nv.callgraph             --------------------------
	.section	.nv.callgraph,"",@"SHT_CUDA_CALLGRAPH"
	.align	4
	.sectionentsize	8
	.align		4
        /*0000*/ 	.word	0x00000000
	.align		4
        /*0004*/ 	.word	0xffffffff
	.align		4
        /*0008*/ 	.word	0x00000000
	.align		4
        /*000c*/ 	.word	0xfffffffe
	.align		4
        /*0010*/ 	.word	0x00000000
	.align		4
        /*0014*/ 	.word	0xfffffffd
	.align		4
        /*0018*/ 	.word	0x00000000
	.align		4
        /*001c*/ 	.word	0xfffffffc


//--------------------- .text._Z12doubleVectorPdi --------------------------
	.section	.text._Z12doubleVectorPdi,"ax",@progbits
	.align	128
        .global         _Z12doubleVectorPdi
        .type           _Z12doubleVectorPdi,@function
        .size           _Z12doubleVectorPdi,(.L_x_1 - _Z12doubleVectorPdi)
        .other          _Z12doubleVectorPdi,@"STO_CUDA_ENTRY STV_DEFAULT"
_Z12doubleVectorPdi:
.text._Z12doubleVectorPdi:
[----:B------:R-:W-:Y:S01]  /*0000*/  LDC R1, c[0x0][0x37c] ;  /* 0x0000df00ff017b82 */ /* 0x000fe20000000800 */
[----:B------:R-:W0:Y:S07]  /*0010*/  S2R R0, SR_TID.X ;  /* 0x0000000000007919 */ /* 0x000e2e0000002100 */
[----:B------:R-:W0:Y:S01]  /*0020*/  S2UR UR4, SR_CTAID.X ;  /* 0x00000000000479c3 */ /* 0x000e220000002500 */
[----:B------:R-:W1:Y:S07]  /*0030*/  LDCU UR5, c[0x0][0x388] ;  /* 0x00007100ff0577ac */ /* 0x000e6e0008000800 */
[----:B------:R-:W0:Y:S02]  /*0040*/  LDC R5, c[0x0][0x360] ;  /* 0x0000d800ff057b82 */ /* 0x000e240000000800 */
[----:B0-----:R-:W-:-:S05]  /*0050*/  IMAD R5, R5, UR4, R0 ;  /* 0x0000000405057c24 */ /* 0x001fca000f8e0200 */
[----:B-1----:R-:W-:-:S13]  /*0060*/  ISETP.GE.AND P0, PT, R5, UR5, PT ;  /* 0x0000000505007c0c */ /* 0x002fda000bf06270 */
[----:B------:R-:W-:Y:S05]  /*0070*/  @P0 EXIT ;  /* 0x000000000000094d */ /* 0x000fea0003800000 */
[----:B------:R-:W0:Y:S01]  /*0080*/  LDC.64 R2, c[0x0][0x380] ;  /* 0x0000e000ff027b82 */ /* 0x000e220000000a00 */
[----:B------:R-:W1:Y:S01]  /*0090*/  LDCU.64 UR4, c[0x0][0x358] ;  /* 0x00006b00ff0477ac */ /* 0x000e620008000a00 */
[----:B0-----:R-:W-:-:S05]  /*00a0*/  IMAD.WIDE R2, R5, 0x8, R2 ;  /* 0x0000000805027825 */ /* 0x001fca00078e0202 */
[----:B-1----:R-:W2:Y:S02]  /*00b0*/  LDG.E.64 R4, desc[UR4][R2.64] ;  /* 0x0000000402047981 */ /* 0x002ea4000c1e1b00 */
[----:B--2---:R-:W-:-:S07]  /*00c0*/  DADD R4, R4, R4 ;  /* 0x0000000004047229 */ /* 0x004fce0000000004 */
[----:B------:R-:W-:Y:S01]  /*00d0*/  STG.E.64 desc[UR4][R2.64], R4 ;  /* 0x0000000402007986 */ /* 0x000fe2000c101b04 */
[----:B------:R-:W-:Y:S05]  /*00e0*/  EXIT ;  /* 0x000000000000794d */ /* 0x000fea0003800000 */
.L_x_0:
[----:B------:R-:W-:-:S00]  /*00f0*/  BRA `(.L_x_0) ;  /* 0xfffffffc00fc7947 */ /* 0x000fc0000383ffff */
[----:B------:R-:W-:-:S00]  /*0100*/  NOP ;  /* 0x0000000000007918 */ /* 0x000fc00000000000 */
[----:B------:R-:W-:-:S00]  /*0110*/  NOP ;  /* 0x0000000000007918 */ /* 0x000fc00000000000 */
[----:B------:R-:W-:-:S00]  /*0120*/  NOP ;  /* 0x0000000000007918 */ /* 0x000fc00000000000 */
[----:B------:R-:W-:-:S00]  /*0130*/  NOP ;  /* 0x0000000000007918 */ /* 0x000fc00000000000 */
[----:B------:R-:W-:-:S00]  /*0140*/  NOP ;  /* 0x0000000000007918 */ /* 0x000fc00000000000 */
[----:B------:R-:W-:-:S00]  /*0150*/  NOP ;  /* 0x0000000000007918 */ /* 0x000fc00000000000 */
[----:B------:R-:W-:-:S00]  /*0160*/  NOP ;  /* 0x0000000000007918 */ /* 0x000fc00000000000 */
[----:B------:R-:W-:-:S00]  /*0170*/  NOP ;  /* 0x0000000000007918 */ /* 0x000fc00000000000 */
.L_x_1:


//--------------------- .nv.shared.reserved.0     --------------------------
	.section	.nv.shared.reserved.0,"aw",@nobits
	.weak		__nv_reservedSMEM_offset_0_alias
	.size		__nv_reservedSMEM_offset_0_alias, 0, 64
	.other		__nv_reservedSMEM_offset_0_alias,@"STO_CUDA_RESERVED_SHARED STV_DEFAULT"
__nv_reservedSMEM_offset_0_alias:
	.zero		0
	.zero		64


//--------------------- .nv.constant0._Z12doubleVectorPdi --------------------------
	.section	.nv.constant0._Z12doubleVectorPdi,"a",@progbits
	.sectionflags	@""
	.align	4
.nv.constant0._Z12doubleVectorPdi:
	.zero		908


//--------------------- SYMBOLS --------------------------

	.type		.nv.reservedSmem.offset0,@object
	.size		.nv.reservedSmem.offset0,0x4
